	.headerflags	@"EF_CUDA_TEXMODE_UNIFIED EF_CUDA_64BIT_ADDRESS EF_CUDA_ACCELERATORS EF_CUDA_SM90 EF_CUDA_VIRTUAL_SM(EF_CUDA_SM90)"
	.elftype	@"ET_EXEC"


//--------------------- .nv.info                  --------------------------
	.section	.nv.info,"",@"SHT_CUDA_INFO"
	.align	4


	//----- nvinfo : EIATTR_REGCOUNT
	.align		4
        /*0000*/ 	.byte	0x04, 0x2f
        /*0002*/ 	.short	(.L_3 - .L_2)
	.align		4
.L_2:
        /*0004*/ 	.word	index@(triton_poi_fused__native_batch_norm_legit_no_training_31)
        /*0008*/ 	.word	0x00000010


	//----- nvinfo : EIATTR_MIN_STACK_SIZE
	.align		4
.L_3:
        /*000c*/ 	.byte	0x04, 0x12
        /*000e*/ 	.short	(.L_5 - .L_4)
	.align		4
.L_4:
        /*0010*/ 	.word	index@(triton_poi_fused__native_batch_norm_legit_no_training_31)
        /*0014*/ 	.word	0x00000000


	//----- nvinfo : EIATTR_FRAME_SIZE
	.align		4
.L_5:
        /*0018*/ 	.byte	0x04, 0x11
        /*001a*/ 	.short	(.L_7 - .L_6)
	.align		4
.L_6:
        /*001c*/ 	.word	index@(triton_poi_fused__native_batch_norm_legit_no_training_31)
        /*0020*/ 	.word	0x00000000


	//----- nvinfo : EIATTR_MIN_STACK_SIZE
	.align		4
.L_7:
        /*0024*/ 	.byte	0x04, 0x12
        /*0026*/ 	.short	(.L_9 - .L_8)
	.align		4
.L_8:
        /*0028*/ 	.word	index@(triton_poi_fused__native_batch_norm_legit_no_training_31)
        /*002c*/ 	.word	0x00000000
.L_9:


//--------------------- .nv.info.triton_poi_fused__native_batch_norm_legit_no_training_31 --------------------------
	.section	.nv.info.triton_poi_fused__native_batch_norm_legit_no_training_31,"",@"SHT_CUDA_INFO"
	.sectionflags	@""
	.align	4


	//----- nvinfo : EIATTR_CUDA_API_VERSION
	.align		4
        /*0000*/ 	.byte	0x04, 0x37
        /*0002*/ 	.short	(.L_11 - .L_10)
.L_10:
        /*0004*/ 	.word	0x0000007c


	//----- nvinfo : EIATTR_KPARAM_INFO
	.align		4
.L_11:
        /*0008*/ 	.byte	0x04, 0x17
        /*000a*/ 	.short	(.L_13 - .L_12)
.L_12:
        /*000c*/ 	.word	0x00000000
        /*0010*/ 	.short	0x0006
        /*0012*/ 	.short	0x0030
        /*0014*/ 	.byte	0x00, 0xf0, 0x11, 0x00


	//----- nvinfo : EIATTR_KPARAM_INFO
	.align		4
.L_13:
        /*0018*/ 	.byte	0x04, 0x17
        /*001a*/ 	.short	(.L_15 - .L_14)
.L_14:
        /*001c*/ 	.word	0x00000000
        /*0020*/ 	.short	0x0005
        /*0022*/ 	.short	0x0028
        /*0024*/ 	.byte	0x00, 0xf4, 0x21, 0x00


	//----- nvinfo : EIATTR_KPARAM_INFO
	.align		4
.L_15:
        /*0028*/ 	.byte	0x04, 0x17
        /*002a*/ 	.short	(.L_17 - .L_16)
.L_16:
        /*002c*/ 	.word	0x00000000
        /*0030*/ 	.short	0x0004
        /*0032*/ 	.short	0x0020
        /*0034*/ 	.byte	0x00, 0xf4, 0x21, 0x00


	//----- nvinfo : EIATTR_KPARAM_INFO
	.align		4
.L_17:
        /*0038*/ 	.byte	0x04, 0x17
        /*003a*/ 	.short	(.L_19 - .L_18)
.L_18:
        /*003c*/ 	.word	0x00000000
        /*0040*/ 	.short	0x0003
        /*0042*/ 	.short	0x0018
        /*0044*/ 	.byte	0x00, 0xf4, 0x21, 0x00


	//----- nvinfo : EIATTR_KPARAM_INFO
	.align		4
.L_19:
        /*0048*/ 	.byte	0x04, 0x17
        /*004a*/ 	.short	(.L_21 - .L_20)
.L_20:
        /*004c*/ 	.word	0x00000000
        /*0050*/ 	.short	0x0002
        /*0052*/ 	.short	0x0010
        /*0054*/ 	.byte	0x00, 0xf4, 0x21, 0x00


	//----- nvinfo : EIATTR_KPARAM_INFO
	.align		4
.L_21:
        /*0058*/ 	.byte	0x04, 0x17
        /*005a*/ 	.short	(.L_23 - .L_22)
.L_22:
        /*005c*/ 	.word	0x00000000
        /*0060*/ 	.short	0x0001
        /*0062*/ 	.short	0x0008
        /*0064*/ 	.byte	0x00, 0xf4, 0x21, 0x00


	//----- nvinfo : EIATTR_KPARAM_INFO
	.align		4
.L_23:
        /*0068*/ 	.byte	0x04, 0x17
        /*006a*/ 	.short	(.L_25 - .L_24)
.L_24:
        /*006c*/ 	.word	0x00000000
        /*0070*/ 	.short	0x0000
        /*0072*/ 	.short	0x0000
        /*0074*/ 	.byte	0x00, 0xf4, 0x21, 0x00


	//----- nvinfo : EIATTR_SPARSE_MMA_MASK
	.align		4
.L_25:
        /*0078*/ 	.byte	0x03, 0x50
        /*007a*/ 	.short	0x0000


	//----- nvinfo : EIATTR_MAXREG_COUNT
	.align		4
        /*007c*/ 	.byte	0x03, 0x1b
        /*007e*/ 	.short	0x00ff


	//----- nvinfo : EIATTR_EXIT_INSTR_OFFSETS
	.align		4
        /*0080*/ 	.byte	0x04, 0x1c
        /*0082*/ 	.short	(.L_27 - .L_26)


	//   ....[0]....
.L_26:
        /*0084*/ 	.word	0x000002e0


	//----- nvinfo : EIATTR_REQNTID
	.align		4
.L_27:
        /*0088*/ 	.byte	0x04, 0x10
        /*008a*/ 	.short	(.L_29 - .L_28)
.L_28:
        /*008c*/ 	.word	0x00000080
        /*0090*/ 	.word	0x00000001
        /*0094*/ 	.word	0x00000001


	//----- nvinfo : EIATTR_CBANK_PARAM_SIZE
	.align		4
.L_29:
        /*0098*/ 	.byte	0x03, 0x19
        /*009a*/ 	.short	0x0034


	//----- nvinfo : EIATTR_PARAM_CBANK
	.align		4
        /*009c*/ 	.byte	0x04, 0x0a
        /*009e*/ 	.short	(.L_31 - .L_30)
	.align		4
.L_30:
        /*00a0*/ 	.word	index@(.nv.constant0.triton_poi_fused__native_batch_norm_legit_no_training_31)
        /*00a4*/ 	.short	0x0210
        /*00a6*/ 	.short	0x0034


	//----- nvinfo : EIATTR_SW_WAR
	.align		4
.L_31:
        /*00a8*/ 	.byte	0x04, 0x36
        /*00aa*/ 	.short	(.L_33 - .L_32)
.L_32:
        /*00ac*/ 	.word	0x00000008
.L_33:


//--------------------- .nv.callgraph             --------------------------
	.section	.nv.callgraph,"",@"SHT_CUDA_CALLGRAPH"
	.align	4
	.sectionentsize	8
	.align		4
        /*0000*/ 	.word	0x00000000
	.align		4
        /*0004*/ 	.word	0xffffffff
	.align		4
        /*0008*/ 	.word	0x00000000
	.align		4
        /*000c*/ 	.word	0xfffffffe
	.align		4
        /*0010*/ 	.word	0x00000000
	.align		4
        /*0014*/ 	.word	0xfffffffd
	.align		4
        /*0018*/ 	.word	0x00000000
	.align		4
        /*001c*/ 	.word	0xfffffffc


//--------------------- .nv.constant4             --------------------------
	.section	.nv.constant4,"a",@progbits
	.align	8
	.align		8
.nv.constant4:
        /*0000*/ 	.dword	_$_str
	.align		8
        /*0008*/ 	.dword	_$_str_$_2


//--------------------- .text.triton_poi_fused__native_batch_norm_legit_no_training_31 --------------------------
	.section	.text.triton_poi_fused__native_batch_norm_legit_no_training_31,"ax",@progbits
	.align	128
        .global         triton_poi_fused__native_batch_norm_legit_no_training_31
        .type           triton_poi_fused__native_batch_norm_legit_no_training_31,@function
        .size           triton_poi_fused__native_batch_norm_legit_no_training_31,(.L_x_1 - triton_poi_fused__native_batch_norm_legit_no_training_31)
        .other          triton_poi_fused__native_batch_norm_legit_no_training_31,@"STO_CUDA_ENTRY STV_DEFAULT"
triton_poi_fused__native_batch_norm_legit_no_training_31:
.text.triton_poi_fused__native_batch_norm_legit_no_training_31:
[----:B------:R-:W-:Y:S01]  /*0000*/  LDC R1, c[0x0][0x28] ;  /* 0x00000a00ff017b82 */ /* 0x000fe20000000800 */
[----:B------:R-:W1:Y:S07]  /*0010*/  S2R R0, SR_TID.X ;  /* 0x0000000000007919 */ /* 0x000e6e0000002100 */
[----:B------:R-:W2:Y:S01]  /*0020*/  LDC.64 R6, c[0x0][0x220] ;  /* 0x00008800ff067b82 */ /* 0x000ea20000000a00 */
[----:B------:R-:W-:Y:S01]  /*0030*/  ULDC.64 UR4, c[0x0][0x208] ;  /* 0x0000820000047ab9 */ /* 0x000fe20000000a00 */
[----:B------:R-:W3:Y:S06]  /*0040*/  S2R R3, SR_CTAID.X ;  /* 0x0000000000037919 */ /* 0x000eec0000002500 */
[----:B------:R-:W4:Y:S08]  /*0050*/  LDC.64 R4, c[0x0][0x218] ;  /* 0x00008600ff047b82 */ /* 0x000f300000000a00 */
[----:B------:R-:W5:Y:S08]  /*0060*/  LDC.64 R8, c[0x0][0x228] ;  /* 0x00008a00ff087b82 */ /* 0x000f700000000a00 */
[----:B------:R-:W4:Y:S01]  /*0070*/  LDC.64 R10, c[0x0][0x230] ;  /* 0x00008c00ff0a7b82 */ /* 0x000f220000000a00 */
[----:B-1----:R-:W-:-:S02]  /*0080*/  LOP3.LUT R0, R0, 0x7f, RZ, 0xc0, !PT ;  /* 0x0000007f00007812 */ /* 0x002fc400078ec0ff */
[----:B---3--:R-:W-:Y:S02]  /*0090*/  SHF.R.S32.HI R2, RZ, 0x18, R3 ;  /* 0x00000018ff027819 */ /* 0x008fe40000011403 */
[----:B------:R-:W-:Y:S02]  /*00a0*/  LEA R0, R3, R0, 0x7 ;  /* 0x0000000003007211 */ /* 0x000fe400078e38ff */
[----:B------:R-:W-:-:S04]  /*00b0*/  SGXT R3, R2, 0x1 ;  /* 0x000000010203781a */ /* 0x000fc80000000200 */
[----:B------:R-:W-:-:S04]  /*00c0*/  LEA.HI R3, R3, R0, RZ, 0x4 ;  /* 0x0000000003037211 */ /* 0x000fc800078f20ff */
[--C-:B------:R-:W-:Y:S02]  /*00d0*/  SHF.R.S32.HI R2, RZ, 0x4, R3.reuse ;  /* 0x00000004ff027819 */ /* 0x100fe40000011403 */
[----:B------:R-:W-:-:S04]  /*00e0*/  SHF.R.S32.HI R3, RZ, 0x1f, R3 ;  /* 0x0000001fff037819 */ /* 0x000fc80000011403 */
[----:B------:R-:W-:-:S04]  /*00f0*/  LEA.HI R3, R3, R2, RZ, 0x7 ;  /* 0x0000000203037211 */ /* 0x000fc800078f38ff */
[----:B------:R-:W-:-:S04]  /*0100*/  LOP3.LUT R3, R3, 0xffffff80, RZ, 0xc0, !PT ;  /* 0xffffff8003037812 */ /* 0x000fc800078ec0ff */
[----:B------:R-:W-:Y:S02]  /*0110*/  IADD3 R13, R2, -R3, RZ ;  /* 0x80000003020d7210 */ /* 0x000fe40007ffe0ff */
[----:B------:R-:W1:Y:S03]  /*0120*/  LDC.64 R2, c[0x0][0x210] ;  /* 0x00008400ff027b82 */ /* 0x000e660000000a00 */
[----:B--2---:R-:W-:-:S06]  /*0130*/  IMAD.WIDE R6, R13, 0x4, R6 ;  /* 0x000000040d067825 */ /* 0x004fcc00078e0206 */
[----:B------:R-:W2:Y:S01]  /*0140*/  LDG.E.EL R6, desc[UR4][R6.64] ;  /* 0x0000000406067981 */ /* 0x000ea2000c2e1900 */
[----:B----4-:R-:W-:-:S04]  /*0150*/  IMAD.WIDE R4, R13, 0x4, R4 ;  /* 0x000000040d047825 */ /* 0x010fc800078e0204 */
[C---:B-----5:R-:W-:Y:S02]  /*0160*/  IMAD.WIDE R8, R13.reuse, 0x4, R8 ;  /* 0x000000040d087825 */ /* 0x060fe400078e0208 */
[----:B------:R3:W4:Y:S02]  /*0170*/  LDG.E.EL R5, desc[UR4][R4.64] ;  /* 0x0000000404057981 */ /* 0x000724000c2e1900 */
[----:B0-----:R-:W-:Y:S02]  /*0180*/  IMAD.WIDE R10, R13, 0x4, R10 ;  /* 0x000000040d0a7825 */ /* 0x001fe400078e020a */
[----:B------:R-:W5:Y:S02]  /*0190*/  LDG.E.EL R8, desc[UR4][R8.64] ;  /* 0x0000000408087981 */ /* 0x000f64000c2e1900 */
[C---:B-1----:R-:W-:Y:S02]  /*01a0*/  IMAD.WIDE R2, R0.reuse, 0x4, R2 ;  /* 0x0000000400027825 */ /* 0x042fe400078e0202 */
[----:B------:R-:W5:Y:S04]  /*01b0*/  LDG.E.EL R11, desc[UR4][R10.64] ;  /* 0x000000040a0b7981 */ /* 0x000f68000c2e1900 */
[----:B------:R0:W4:Y:S01]  /*01c0*/  LDG.E R12, desc[UR4][R2.64] ;  /* 0x00000004020c7981 */ /* 0x000122000c1e1900 */
[----:B---3--:R-:W-:Y:S01]  /*01d0*/  HFMA2.MMA R4, -RZ, RZ, 1.625, 0 ;  /* 0x3e800000ff047435 */ /* 0x008fe200000001ff */
[----:B0-----:R-:W0:Y:S02]  /*01e0*/  LDC.64 R2, c[0x0][0x238] ;  /* 0x00008e00ff027b82 */ /* 0x001e240000000a00 */
[----:B0-----:R-:W-:-:S04]  /*01f0*/  IMAD.WIDE R2, R0, 0x4, R2 ;  /* 0x0000000400027825 */ /* 0x001fc800078e0202 */
[----:B--2---:R-:W-:-:S04]  /*0200*/  FADD R6, R6, 9.9999997473787516356e-06 ;  /* 0x3727c5ac06067421 */ /* 0x004fc80000000000 */
[----:B------:R-:W0:Y:S02]  /*0210*/  MUFU.SQRT R7, R6 ;  /* 0x0000000600077308 */ /* 0x000e240000002000 */
[C---:B0-----:R-:W-:Y:S02]  /*0220*/  FSETP.GT.AND P0, PT, R7.reuse, 8.50705917302346158658e+37, PT ;  /* 0x7e8000000700780b */ /* 0x041fe40003f04000 */
[----:B------:R-:W-:-:S11]  /*0230*/  FSETP.GEU.AND P1, PT, R7, 1.175494350822287508e-38, PT ;  /* 0x008000000700780b */ /* 0x000fd60003f2e000 */
[----:B------:R-:W-:-:S04]  /*0240*/  @P0 FMUL R7, R7, 0.25 ;  /* 0x3e80000007070820 */ /* 0x000fc80000400000 */
[----:B------:R-:W-:-:S06]  /*0250*/  @!P1 FMUL R7, R7, 16777216 ;  /* 0x4b80000007079820 */ /* 0x000fcc0000400000 */
[----:B------:R-:W0:Y:S01]  /*0260*/  MUFU.RCP R7, R7 ;  /* 0x0000000700077308 */ /* 0x000e220000001000 */
[----:B------:R-:W-:Y:S01]  /*0270*/  FSEL R4, R4, 1, P0 ;  /* 0x3f80000004047808 */ /* 0x000fe20000000000 */
[----:B----4-:R-:W-:-:S04]  /*0280*/  FADD R5, R12, -R5 ;  /* 0x800000050c057221 */ /* 0x010fc80000000000 */
[----:B------:R-:W-:-:S04]  /*0290*/  @!P1 FMUL R4, R4, 16777216 ;  /* 0x4b80000004049820 */ /* 0x000fc80000400000 */
[----:B0-----:R-:W-:-:S04]  /*02a0*/  FMUL R4, R7, R4 ;  /* 0x0000000407047220 */ /* 0x001fc80000400000 */
[----:B------:R-:W-:-:S04]  /*02b0*/  FMUL R4, R5, R4 ;  /* 0x0000000405047220 */ /* 0x000fc80000400000 */
[----:B-----5:R-:W-:-:S05]  /*02c0*/  FFMA R11, R8, R4, R11 ;  /* 0x00000004080b7223 */ /* 0x020fca000000000b */
[----:B------:R-:W-:Y:S01]  /*02d0*/  STG.E desc[UR4][R2.64], R11 ;  /* 0x0000000b02007986 */ /* 0x000fe2000c101904 */
[----:B------:R-:W-:Y:S05]  /*02e0*/  EXIT ;  /* 0x000000000000794d */ /* 0x000fea0003800000 */
.L_x_0:
[----:B------:R-:W-:-:S00]  /*02f0*/  BRA `(.L_x_0) ;  /* 0xfffffffc00fc7947 */ /* 0x000fc0000383ffff */
[----:B------:R-:W-:-:S00]  /*0300*/  NOP ;  /* 0x0000000000007918 */ /* 0x000fc00000000000 */
[----:B------:R-:W-:-:S00]  /*0310*/  NOP ;  /* 0x0000000000007918 */ /* 0x000fc00000000000 */
[----:B------:R-:W-:-:S00]  /*0320*/  NOP ;  /* 0x0000000000007918 */ /* 0x000fc00000000000 */
[----:B------:R-:W-:-:S00]  /*0330*/  NOP ;  /* 0x0000000000007918 */ /* 0x000fc00000000000 */
[----:B------:R-:W-:-:S00]  /*0340*/  NOP ;  /* 0x0000000000007918 */ /* 0x000fc00000000000 */
[----:B------:R-:W-:-:S00]  /*0350*/  NOP ;  /* 0x0000000000007918 */ /* 0x000fc00000000000 */
[----:B------:R-:W-:-:S00]  /*0360*/  NOP ;  /* 0x0000000000007918 */ /* 0x000fc00000000000 */
[----:B------:R-:W-:-:S00]  /*0370*/  NOP ;  /* 0x0000000000007918 */ /* 0x000fc00000000000 */
.L_x_1:


//--------------------- .nv.global.init           --------------------------
	.section	.nv.global.init,"aw",@progbits
.nv.global.init:
	.type		_$_str,@object
	.size		_$_str,(_$_str_$_2 - _$_str)
_$_str:
        /*0000*/ 	.byte	0x5f, 0x5f, 0x43, 0x55, 0x44, 0x41, 0x5f, 0x46, 0x54, 0x5a, 0x00
	.type		_$_str_$_2,@object
	.size		_$_str_$_2,(.L_1 - _$_str_$_2)
_$_str_$_2:
        /*000b*/ 	.byte	0x5f, 0x5f, 0x43, 0x55, 0x44, 0x41, 0x5f, 0x50, 0x52, 0x45, 0x43, 0x5f, 0x53, 0x51, 0x52, 0x54
        /*001b*/ 	.byte	0x00
.L_1:


//--------------------- .nv.constant0.triton_poi_fused__native_batch_norm_legit_no_training_31 --------------------------
	.section	.nv.constant0.triton_poi_fused__native_batch_norm_legit_no_training_31,"a",@progbits
	.sectionflags	@""
	.align	4
.nv.constant0.triton_poi_fused__native_batch_norm_legit_no_training_31:
	.zero		580
